	.headerflags	@"EF_CUDA_TEXMODE_UNIFIED EF_CUDA_64BIT_ADDRESS EF_CUDA_ACCELERATORS EF_CUDA_SM90 EF_CUDA_VIRTUAL_SM(EF_CUDA_SM90)"
	.elftype	@"ET_EXEC"


//--------------------- .nv.info                  --------------------------
	.section	.nv.info,"",@"SHT_CUDA_INFO"
	.align	4


	//----- nvinfo : EIATTR_REGCOUNT
	.align		4
        /*0000*/ 	.byte	0x04, 0x2f
        /*0002*/ 	.short	(.L_1 - .L_0)
	.align		4
.L_0:
        /*0004*/ 	.word	index@(triton_poi_fused_convolution_1)
        /*0008*/ 	.word	0x00000012


	//----- nvinfo : EIATTR_MIN_STACK_SIZE
	.align		4
.L_1:
        /*000c*/ 	.byte	0x04, 0x12
        /*000e*/ 	.short	(.L_3 - .L_2)
	.align		4
.L_2:
        /*0010*/ 	.word	index@(triton_poi_fused_convolution_1)
        /*0014*/ 	.word	0x00000000


	//----- nvinfo : EIATTR_FRAME_SIZE
	.align		4
.L_3:
        /*0018*/ 	.byte	0x04, 0x11
        /*001a*/ 	.short	(.L_5 - .L_4)
	.align		4
.L_4:
        /*001c*/ 	.word	index@(triton_poi_fused_convolution_1)
        /*0020*/ 	.word	0x00000000


	//----- nvinfo : EIATTR_MIN_STACK_SIZE
	.align		4
.L_5:
        /*0024*/ 	.byte	0x04, 0x12
        /*0026*/ 	.short	(.L_7 - .L_6)
	.align		4
.L_6:
        /*0028*/ 	.word	index@(triton_poi_fused_convolution_1)
        /*002c*/ 	.word	0x00000000
.L_7:


//--------------------- .nv.info.triton_poi_fused_convolution_1 --------------------------
	.section	.nv.info.triton_poi_fused_convolution_1,"",@"SHT_CUDA_INFO"
	.sectionflags	@""
	.align	4


	//----- nvinfo : EIATTR_CUDA_API_VERSION
	.align		4
        /*0000*/ 	.byte	0x04, 0x37
        /*0002*/ 	.short	(.L_9 - .L_8)
.L_8:
        /*0004*/ 	.word	0x0000007c


	//----- nvinfo : EIATTR_KPARAM_INFO
	.align		4
.L_9:
        /*0008*/ 	.byte	0x04, 0x17
        /*000a*/ 	.short	(.L_11 - .L_10)
.L_10:
        /*000c*/ 	.word	0x00000000
        /*0010*/ 	.short	0x0004
        /*0012*/ 	.short	0x001c
        /*0014*/ 	.byte	0x00, 0xf0, 0x11, 0x00


	//----- nvinfo : EIATTR_KPARAM_INFO
	.align		4
.L_11:
        /*0018*/ 	.byte	0x04, 0x17
        /*001a*/ 	.short	(.L_13 - .L_12)
.L_12:
        /*001c*/ 	.word	0x00000000
        /*0020*/ 	.short	0x0003
        /*0022*/ 	.short	0x0018
        /*0024*/ 	.byte	0x00, 0xf0, 0x11, 0x00


	//----- nvinfo : EIATTR_KPARAM_INFO
	.align		4
.L_13:
        /*0028*/ 	.byte	0x04, 0x17
        /*002a*/ 	.short	(.L_15 - .L_14)
.L_14:
        /*002c*/ 	.word	0x00000000
        /*0030*/ 	.short	0x0002
        /*0032*/ 	.short	0x0010
        /*0034*/ 	.byte	0x00, 0xf4, 0x21, 0x00


	//----- nvinfo : EIATTR_KPARAM_INFO
	.align		4
.L_15:
        /*0038*/ 	.byte	0x04, 0x17
        /*003a*/ 	.short	(.L_17 - .L_16)
.L_16:
        /*003c*/ 	.word	0x00000000
        /*0040*/ 	.short	0x0001
        /*0042*/ 	.short	0x0008
        /*0044*/ 	.byte	0x00, 0xf4, 0x21, 0x00


	//----- nvinfo : EIATTR_KPARAM_INFO
	.align		4
.L_17:
        /*0048*/ 	.byte	0x04, 0x17
        /*004a*/ 	.short	(.L_19 - .L_18)
.L_18:
        /*004c*/ 	.word	0x00000000
        /*0050*/ 	.short	0x0000
        /*0052*/ 	.short	0x0000
        /*0054*/ 	.byte	0x00, 0xf4, 0x21, 0x00


	//----- nvinfo : EIATTR_SPARSE_MMA_MASK
	.align		4
.L_19:
        /*0058*/ 	.byte	0x03, 0x50
        /*005a*/ 	.short	0x0000


	//----- nvinfo : EIATTR_MAXREG_COUNT
	.align		4
        /*005c*/ 	.byte	0x03, 0x1b
        /*005e*/ 	.short	0x00ff


	//----- nvinfo : EIATTR_EXIT_INSTR_OFFSETS
	.align		4
        /*0060*/ 	.byte	0x04, 0x1c
        /*0062*/ 	.short	(.L_21 - .L_20)


	//   ....[0]....
.L_20:
        /*0064*/ 	.word	0x00000440


	//   ....[1]....
        /*0068*/ 	.word	0x00000460


	//----- nvinfo : EIATTR_REQNTID
	.align		4
.L_21:
        /*006c*/ 	.byte	0x04, 0x10
        /*006e*/ 	.short	(.L_23 - .L_22)
.L_22:
        /*0070*/ 	.word	0x00000080
        /*0074*/ 	.word	0x00000001
        /*0078*/ 	.word	0x00000001


	//----- nvinfo : EIATTR_CBANK_PARAM_SIZE
	.align		4
.L_23:
        /*007c*/ 	.byte	0x03, 0x19
        /*007e*/ 	.short	0x0020


	//----- nvinfo : EIATTR_PARAM_CBANK
	.align		4
        /*0080*/ 	.byte	0x04, 0x0a
        /*0082*/ 	.short	(.L_25 - .L_24)
	.align		4
.L_24:
        /*0084*/ 	.word	index@(.nv.constant0.triton_poi_fused_convolution_1)
        /*0088*/ 	.short	0x0210
        /*008a*/ 	.short	0x0020


	//----- nvinfo : EIATTR_SW_WAR
	.align		4
.L_25:
        /*008c*/ 	.byte	0x04, 0x36
        /*008e*/ 	.short	(.L_27 - .L_26)
.L_26:
        /*0090*/ 	.word	0x00000008
.L_27:


//--------------------- .nv.callgraph             --------------------------
	.section	.nv.callgraph,"",@"SHT_CUDA_CALLGRAPH"
	.align	4
	.sectionentsize	8
	.align		4
        /*0000*/ 	.word	0x00000000
	.align		4
        /*0004*/ 	.word	0xffffffff
	.align		4
        /*0008*/ 	.word	0x00000000
	.align		4
        /*000c*/ 	.word	0xfffffffe
	.align		4
        /*0010*/ 	.word	0x00000000
	.align		4
        /*0014*/ 	.word	0xfffffffd
	.align		4
        /*0018*/ 	.word	0x00000000
	.align		4
        /*001c*/ 	.word	0xfffffffc


//--------------------- .text.triton_poi_fused_convolution_1 --------------------------
	.section	.text.triton_poi_fused_convolution_1,"ax",@progbits
	.sectionflags	@"SHF_BARRIERS=1"
	.align	128
        .global         triton_poi_fused_convolution_1
        .type           triton_poi_fused_convolution_1,@function
        .size           triton_poi_fused_convolution_1,(.L_x_1 - triton_poi_fused_convolution_1)
        .other          triton_poi_fused_convolution_1,@"STO_CUDA_ENTRY STV_DEFAULT"
triton_poi_fused_convolution_1:
.text.triton_poi_fused_convolution_1:
[----:B------:R-:W0:Y:S02]  /*0000*/  LDC R1, c[0x0][0x28] ;  /* 0x00000a00ff017b82 */ /* 0x000e240000000800 */
[----:B------:R-:W1:Y:S01]  /*0010*/  S2R R0, SR_TID.X ;  /* 0x0000000000007919 */ /* 0x000e620000002100 */
[----:B------:R-:W2:Y:S01]  /*0020*/  LDC.64 R6, c[0x0][0x210] ;  /* 0x00008400ff067b82 */ /* 0x000ea20000000a00 */
[----:B------:R-:W-:Y:S01]  /*0030*/  ULDC.64 UR6, c[0x0][0x208] ;  /* 0x0000820000067ab9 */ /* 0x000fe20000000a00 */
[----:B------:R-:W3:Y:S01]  /*0040*/  S2R R5, SR_CTAID.Y ;  /* 0x0000000000057919 */ /* 0x000ee20000002600 */
[----:B------:R-:W4:Y:S01]  /*0050*/  S2R R8, SR_CTAID.X ;  /* 0x0000000000087919 */ /* 0x000f220000002500 */
[----:B-1----:R-:W-:Y:S02]  /*0060*/  SHF.R.U32.HI R3, RZ, 0x2, R0 ;  /* 0x00000002ff037819 */ /* 0x002fe40000011600 */
[----:B------:R-:W-:Y:S02]  /*0070*/  LOP3.LUT R2, R0, 0x40, RZ, 0xc0, !PT ;  /* 0x0000004000027812 */ /* 0x000fe400078ec0ff */
[----:B------:R-:W-:Y:S02]  /*0080*/  SGXT.U32 R3, R3, 0x4 ;  /* 0x000000040303781a */ /* 0x000fe40000000000 */
[----:B------:R-:W-:-:S04]  /*0090*/  SHF.R.U32.HI R2, RZ, 0x2, R2 ;  /* 0x00000002ff027819 */ /* 0x000fc80000011602 */
[----:B------:R-:W-:Y:S01]  /*00a0*/  LOP3.LUT R4, R3, R2, RZ, 0xfc, !PT ;  /* 0x0000000203047212 */ /* 0x000fe200078efcff */
[----:B---3--:R-:W-:Y:S02]  /*00b0*/  IMAD.SHL.U32 R3, R5, 0x4, RZ ;  /* 0x0000000405037824 */ /* 0x008fe400078e00ff */
[----:B----4-:R-:W-:-:S03]  /*00c0*/  IMAD.SHL.U32 R5, R8, 0x40, RZ ;  /* 0x0000004008057824 */ /* 0x010fc600078e00ff */
[----:B------:R-:W-:Y:S02]  /*00d0*/  LOP3.LUT R2, R3, 0x3, R0, 0xf8, !PT ;  /* 0x0000000303027812 */ /* 0x000fe400078ef800 */
[----:B------:R-:W-:Y:S02]  /*00e0*/  LOP3.LUT R9, R5, R4, RZ, 0xfc, !PT ;  /* 0x0000000405097212 */ /* 0x000fe400078efcff */
[----:B------:R-:W-:Y:S02]  /*00f0*/  ISETP.GE.AND P0, PT, R2, 0x31, PT ;  /* 0x000000310200780c */ /* 0x000fe40003f06270 */
[----:B------:R-:W-:Y:S01]  /*0100*/  LOP3.LUT R8, R5, 0x20, R4, 0xfe, !PT ;  /* 0x0000002005087812 */ /* 0x000fe200078efe04 */
[C---:B------:R-:W-:Y:S01]  /*0110*/  IMAD R11, R9.reuse, 0x31, R2 ;  /* 0x00000031090b7824 */ /* 0x040fe200078e0202 */
[----:B------:R-:W-:Y:S02]  /*0120*/  ISETP.LT.AND P1, PT, R9, 0x31, !P0 ;  /* 0x000000310900780c */ /* 0x000fe40004721270 */
[----:B------:R-:W-:Y:S01]  /*0130*/  ISETP.LT.AND P0, PT, R8, 0x31, !P0 ;  /* 0x000000310800780c */ /* 0x000fe20004701270 */
[----:B------:R-:W-:-:S02]  /*0140*/  VIADD R13, R11, 0x620 ;  /* 0x000006200b0d7836 */ /* 0x000fc40000000000 */
[----:B--2---:R-:W-:Y:S01]  /*0150*/  IMAD.WIDE R8, R11, 0x4, R6 ;  /* 0x000000040b087825 */ /* 0x004fe200078e0206 */
[----:B------:R-:W-:-:S03]  /*0160*/  CS2R R10, SRZ ;  /* 0x00000000000a7805 */ /* 0x000fc6000001ff00 */
[----:B------:R-:W-:-:S04]  /*0170*/  IMAD.WIDE R6, R13, 0x4, R6 ;  /* 0x000000040d067825 */ /* 0x000fc800078e0206 */
[----:B------:R-:W2:Y:S04]  /*0180*/  @P1 LDG.E R10, desc[UR6][R8.64] ;  /* 0x00000006080a1981 */ /* 0x000ea8000c1e1900 */
[----:B------:R1:W3:Y:S01]  /*0190*/  @P0 LDG.E R11, desc[UR6][R6.64] ;  /* 0x00000006060b0981 */ /* 0x0002e2000c1e1900 */
[----:B------:R-:W4:Y:S01]  /*01a0*/  S2UR UR5, SR_CgaCtaId ;  /* 0x00000000000579c3 */ /* 0x000f220000008800 */
[C---:B------:R-:W-:Y:S01]  /*01b0*/  IMAD.SHL.U32 R2, R0.reuse, 0x40, RZ ;  /* 0x0000004000027824 */ /* 0x040fe200078e00ff */
[----:B------:R-:W-:Y:S01]  /*01c0*/  UMOV UR4, 0x400 ;  /* 0x0000040000047882 */ /* 0x000fe20000000000 */
[----:B------:R-:W-:Y:S02]  /*01d0*/  LOP3.LUT R12, R0, 0x7f, RZ, 0xc0, !PT ;  /* 0x0000007f000c7812 */ /* 0x000fe400078ec0ff */
[----:B------:R-:W-:-:S02]  /*01e0*/  LOP3.LUT R5, R5, 0x3f, R0, 0xf8, !PT ;  /* 0x0000003f05057812 */ /* 0x000fc400078ef800 */
[----:B------:R-:W-:Y:S02]  /*01f0*/  LOP3.LUT R13, R2, 0xc0, RZ, 0xc0, !PT ;  /* 0x000000c0020d7812 */ /* 0x000fe400078ec0ff */
[----:B------:R-:W-:Y:S02]  /*0200*/  LOP3.LUT R14, R12, 0x80, RZ, 0xfc, !PT ;  /* 0x000000800c0e7812 */ /* 0x000fe400078efcff */
[----:B------:R-:W-:Y:S02]  /*0210*/  LOP3.LUT R4, R4, R13, RZ, 0xfc, !PT ;  /* 0x0000000d04047212 */ /* 0x000fe400078efcff */
[----:B------:R-:W-:Y:S02]  /*0220*/  SHF.R.U32.HI R2, RZ, 0x4, R0 ;  /* 0x00000004ff027819 */ /* 0x000fe40000011600 */
[----:B------:R-:W-:Y:S02]  /*0230*/  SHF.R.U32.HI R14, RZ, 0x4, R14 ;  /* 0x00000004ff0e7819 */ /* 0x000fe4000001160e */
[----:B------:R-:W-:-:S02]  /*0240*/  LOP3.LUT R2, R2, 0x4, RZ, 0xc0, !PT ;  /* 0x0000000402027812 */ /* 0x000fc400078ec0ff */
[----:B------:R-:W-:Y:S02]  /*0250*/  LOP3.LUT R14, R14, 0xc, RZ, 0xc0, !PT ;  /* 0x0000000c0e0e7812 */ /* 0x000fe400078ec0ff */
[----:B------:R-:W-:Y:S01]  /*0260*/  ISETP.GE.AND P0, PT, R5, 0x31, PT ;  /* 0x000000310500780c */ /* 0x000fe20003f06270 */
[----:B----4-:R-:W-:-:S06]  /*0270*/  UPRMT UR4, UR5, 0x654, UR4 ;  /* 0x0000065405047896 */ /* 0x010fcc0008000004 */
[----:B------:R-:W-:Y:S01]  /*0280*/  LEA.HI R13, R13, UR4, RZ, 0x1c ;  /* 0x000000040d0d7c11 */ /* 0x000fe2000f8fe0ff */
[----:B-1----:R-:W-:Y:S01]  /*0290*/  VIADD R7, R2, UR4 ;  /* 0x0000000402077c36 */ /* 0x002fe20008000000 */
[----:B------:R-:W-:Y:S01]  /*02a0*/  SHF.R.U32.HI R2, RZ, 0x6, R0 ;  /* 0x00000006ff027819 */ /* 0x000fe20000011600 */
[----:B------:R-:W-:Y:S02]  /*02b0*/  VIADD R9, R14, UR4 ;  /* 0x000000040e097c36 */ /* 0x000fe40008000000 */
[----:B------:R-:W-:Y:S01]  /*02c0*/  IMAD R4, R4, 0x4, R13 ;  /* 0x0000000404047824 */ /* 0x000fe200078e020d */
[----:B------:R-:W-:Y:S01]  /*02d0*/  SGXT.U32 R2, R2, 0x1 ;  /* 0x000000010202781a */ /* 0x000fe20000000000 */
[C---:B------:R-:W-:Y:S02]  /*02e0*/  IMAD R13, R12.reuse, 0x4, R7 ;  /* 0x000000040c0d7824 */ /* 0x040fe400078e0207 */
[----:B------:R-:W-:Y:S01]  /*02f0*/  IMAD R12, R12, 0x4, R9 ;  /* 0x000000040c0c7824 */ /* 0x000fe200078e0209 */
[----:B------:R-:W1:Y:S01]  /*0300*/  LDC.64 R6, c[0x0][0x220] ;  /* 0x00008800ff067b82 */ /* 0x000e620000000a00 */
[----:B------:R-:W-:-:S04]  /*0310*/  LOP3.LUT R2, R3, R2, RZ, 0xfc, !PT ;  /* 0x0000000203027212 */ /* 0x000fc800078efcff */
[C---:B------:R-:W-:Y:S01]  /*0320*/  LOP3.LUT R0, R2.reuse, 0x2, RZ, 0xfc, !PT ;  /* 0x0000000202007812 */ /* 0x040fe200078efcff */
[C---:B------:R-:W-:Y:S01]  /*0330*/  IMAD R5, R2.reuse, 0x31, R5 ;  /* 0x0000003102057824 */ /* 0x040fe200078e0205 */
[----:B------:R-:W-:Y:S01]  /*0340*/  ISETP.LT.AND P1, PT, R2, 0x31, !P0 ;  /* 0x000000310200780c */ /* 0x000fe20004721270 */
[----:B------:R-:W4:Y:S01]  /*0350*/  LDC.64 R8, c[0x0][0x218] ;  /* 0x00008600ff087b82 */ /* 0x000f220000000a00 */
[----:B------:R-:W-:Y:S01]  /*0360*/  ISETP.LT.AND P0, PT, R0, 0x31, !P0 ;  /* 0x000000310000780c */ /* 0x000fe20004701270 */
[C---:B----4-:R-:W-:Y:S01]  /*0370*/  IMAD.WIDE R2, R5.reuse, 0x4, R8 ;  /* 0x0000000405027825 */ /* 0x050fe200078e0208 */
[----:B--2---:R-:W-:Y:S04]  /*0380*/  STS [R4], R10 ;  /* 0x0000000a04007388 */ /* 0x004fe80000000800 */
[----:B---3--:R2:W-:Y:S01]  /*0390*/  STS [R4+0x80], R11 ;  /* 0x0000800b04007388 */ /* 0x0085e20000000800 */
[----:B------:R-:W-:Y:S01]  /*03a0*/  BAR.SYNC.DEFER_BLOCKING 0x0 ;  /* 0x0000000000007b1d */ /* 0x000fe20000010000 */
[----:B--2---:R-:W-:-:S02]  /*03b0*/  VIADD R11, R5, 0x62 ;  /* 0x00000062050b7836 */ /* 0x004fc40000000000 */
[----:B-1----:R-:W-:-:S04]  /*03c0*/  IMAD.WIDE R4, R5, 0x4, R6 ;  /* 0x0000000405047825 */ /* 0x002fc800078e0206 */
[----:B------:R-:W-:-:S04]  /*03d0*/  IMAD.WIDE R8, R11, 0x4, R8 ;  /* 0x000000040b087825 */ /* 0x000fc800078e0208 */
[----:B------:R-:W-:Y:S01]  /*03e0*/  IMAD.WIDE R6, R11, 0x4, R6 ;  /* 0x000000040b067825 */ /* 0x000fe200078e0206 */
[----:B------:R-:W1:Y:S04]  /*03f0*/  LDS R13, [R13] ;  /* 0x000000000d0d7984 */ /* 0x000e680000000800 */
[----:B------:R-:W2:Y:S04]  /*0400*/  LDS R15, [R12+0x200] ;  /* 0x000200000c0f7984 */ /* 0x000ea80000000800 */
[----:B-1----:R1:W-:Y:S04]  /*0410*/  @P1 STG.E desc[UR6][R2.64], R13 ;  /* 0x0000000d02001986 */ /* 0x0023e8000c101906 */
[----:B--2---:R1:W-:Y:S04]  /*0420*/  @P0 STG.E desc[UR6][R8.64], R15 ;  /* 0x0000000f08000986 */ /* 0x0043e8000c101906 */
[----:B------:R1:W-:Y:S01]  /*0430*/  @P1 STG.E desc[UR6][R4.64], R13 ;  /* 0x0000000d04001986 */ /* 0x0003e2000c101906 */
[----:B------:R-:W-:Y:S05]  /*0440*/  @!P0 EXIT ;  /* 0x000000000000894d */ /* 0x000fea0003800000 */
[----:B------:R-:W-:Y:S01]  /*0450*/  STG.E desc[UR6][R6.64], R15 ;  /* 0x0000000f06007986 */ /* 0x000fe2000c101906 */
[----:B------:R-:W-:Y:S05]  /*0460*/  EXIT ;  /* 0x000000000000794d */ /* 0x000fea0003800000 */
.L_x_0:
[----:B------:R-:W-:-:S00]  /*0470*/  BRA `(.L_x_0) ;  /* 0xfffffffc00fc7947 */ /* 0x000fc0000383ffff */
[----:B------:R-:W-:-:S00]  /*0480*/  NOP ;  /* 0x0000000000007918 */ /* 0x000fc00000000000 */
[----:B------:R-:W-:-:S00]  /*0490*/  NOP ;  /* 0x0000000000007918 */ /* 0x000fc00000000000 */
[----:B------:R-:W-:-:S00]  /*04a0*/  NOP ;  /* 0x0000000000007918 */ /* 0x000fc00000000000 */
[----:B------:R-:W-:-:S00]  /*04b0*/  NOP ;  /* 0x0000000000007918 */ /* 0x000fc00000000000 */
[----:B------:R-:W-:-:S00]  /*04c0*/  NOP ;  /* 0x0000000000007918 */ /* 0x000fc00000000000 */
[----:B------:R-:W-:-:S00]  /*04d0*/  NOP ;  /* 0x0000000000007918 */ /* 0x000fc00000000000 */
[----:B------:R-:W-:-:S00]  /*04e0*/  NOP ;  /* 0x0000000000007918 */ /* 0x000fc00000000000 */
[----:B------:R-:W-:-:S00]  /*04f0*/  NOP ;  /* 0x0000000000007918 */ /* 0x000fc00000000000 */
.L_x_1:


//--------------------- .nv.shared.triton_poi_fused_convolution_1 --------------------------
	.section	.nv.shared.triton_poi_fused_convolution_1,"aw",@nobits
	.sectionflags	@""
	.align	16
	.zero		1024


//--------------------- .nv.constant0.triton_poi_fused_convolution_1 --------------------------
	.section	.nv.constant0.triton_poi_fused_convolution_1,"a",@progbits
	.sectionflags	@""
	.align	4
.nv.constant0.triton_poi_fused_convolution_1:
	.zero		560
